//
// Generated by NVIDIA NVVM Compiler
//
// Compiler Build ID: CL-36424714
// Cuda compilation tools, release 13.0, V13.0.88
// Based on NVVM 20.0.0
//

.version 9.0
.target sm_100
.address_size 64

	// .globl	_Z9imageBlurPhS_ii

.visible .entry _Z9imageBlurPhS_ii(
	.param .u64 .ptr .align 1 _Z9imageBlurPhS_ii_param_0,
	.param .u64 .ptr .align 1 _Z9imageBlurPhS_ii_param_1,
	.param .u32 _Z9imageBlurPhS_ii_param_2,
	.param .u32 _Z9imageBlurPhS_ii_param_3
)
{
	.reg .pred 	%p<32>;
	.reg .b16 	%rs<10>;
	.reg .b32 	%r<50>;
	.reg .b32 	%f<39>;
	.reg .b64 	%rd<23>;

	ld.param.u64 	%rd6, [_Z9imageBlurPhS_ii_param_0];
	ld.param.u64 	%rd7, [_Z9imageBlurPhS_ii_param_1];
	ld.param.u32 	%r24, [_Z9imageBlurPhS_ii_param_2];
	ld.param.u32 	%r25, [_Z9imageBlurPhS_ii_param_3];
	cvta.to.global.u64 	%rd1, %rd7;
	mov.u32 	%r26, %ntid.y;
	mov.u32 	%r27, %ctaid.y;
	mov.u32 	%r28, %tid.y;
	mad.lo.s32 	%r1, %r26, %r27, %r28;
	mov.u32 	%r29, %ntid.x;
	mov.u32 	%r30, %ctaid.x;
	mov.u32 	%r31, %tid.x;
	mad.lo.s32 	%r2, %r29, %r30, %r31;
	setp.ge.s32 	%p3, %r1, %r25;
	setp.ge.s32 	%p4, %r2, %r24;
	or.pred  	%p5, %p4, %p3;
	@%p5 bra 	$L__BB0_20;
	setp.eq.s32 	%p6, %r1, 0;
	add.s32 	%r33, %r1, -1;
	mul.lo.s32 	%r3, %r33, %r24;
	setp.lt.s32 	%p7, %r2, 1;
	cvt.s64.s32 	%rd8, %r3;
	cvt.s64.s32 	%rd2, %r2;
	add.s64 	%rd9, %rd2, %rd8;
	add.s64 	%rd3, %rd1, %rd9;
	mov.b32 	%r42, 0;
	mov.f32 	%f31, 0f00000000;
	or.pred  	%p8, %p6, %p7;
	@%p8 bra 	$L__BB0_3;
	ld.global.u8 	%rs1, [%rd3+-1];
	cvt.rn.f32.u16 	%f31, %rs1;
	mov.b32 	%r42, 1;
$L__BB0_3:
	setp.eq.s32 	%p9, %r1, 0;
	setp.lt.s32 	%p10, %r2, 0;
	or.pred  	%p11, %p9, %p10;
	@%p11 bra 	$L__BB0_5;
	add.s32 	%r35, %r2, %r3;
	cvt.s64.s32 	%rd10, %r35;
	add.s64 	%rd11, %rd1, %rd10;
	ld.global.u8 	%rs2, [%rd11];
	cvt.rn.f32.u16 	%f20, %rs2;
	add.f32 	%f31, %f31, %f20;
	add.s32 	%r42, %r42, 1;
$L__BB0_5:
	setp.eq.s32 	%p12, %r1, 0;
	add.s32 	%r36, %r2, 1;
	setp.gt.s32 	%p13, %r2, -2;
	setp.lt.s32 	%p14, %r36, %r24;
	and.pred  	%p1, %p13, %p14;
	not.pred 	%p16, %p1;
	or.pred  	%p17, %p12, %p16;
	@%p17 bra 	$L__BB0_7;
	ld.global.u8 	%rs3, [%rd3+1];
	cvt.rn.f32.u16 	%f21, %rs3;
	add.f32 	%f31, %f31, %f21;
	add.s32 	%r42, %r42, 1;
$L__BB0_7:
	setp.gt.s32 	%p18, %r2, 0;
	mul.lo.s32 	%r9, %r1, %r24;
	setp.le.s32 	%p19, %r2, %r24;
	and.pred  	%p2, %p18, %p19;
	cvt.s64.s32 	%rd12, %r9;
	add.s64 	%rd13, %rd2, %rd12;
	add.s64 	%rd4, %rd1, %rd13;
	not.pred 	%p20, %p2;
	@%p20 bra 	$L__BB0_9;
	ld.global.u8 	%rs4, [%rd4+-1];
	cvt.rn.f32.u16 	%f22, %rs4;
	add.f32 	%f31, %f31, %f22;
	add.s32 	%r42, %r42, 1;
$L__BB0_9:
	setp.lt.s32 	%p21, %r2, 0;
	@%p21 bra 	$L__BB0_11;
	add.s32 	%r37, %r2, %r9;
	cvt.s64.s32 	%rd14, %r37;
	add.s64 	%rd15, %rd1, %rd14;
	ld.global.u8 	%rs5, [%rd15];
	cvt.rn.f32.u16 	%f23, %rs5;
	add.f32 	%f31, %f31, %f23;
	add.s32 	%r42, %r42, 1;
$L__BB0_11:
	@%p16 bra 	$L__BB0_13;
	ld.global.u8 	%rs6, [%rd4+1];
	cvt.rn.f32.u16 	%f24, %rs6;
	add.f32 	%f31, %f31, %f24;
	add.s32 	%r42, %r42, 1;
$L__BB0_13:
	add.s32 	%r16, %r1, 1;
	setp.ge.u32 	%p23, %r16, %r25;
	add.s32 	%r17, %r9, %r24;
	cvt.s64.s32 	%rd16, %r17;
	add.s64 	%rd17, %rd2, %rd16;
	add.s64 	%rd5, %rd1, %rd17;
	or.pred  	%p25, %p23, %p20;
	@%p25 bra 	$L__BB0_15;
	ld.global.u8 	%rs7, [%rd5+-1];
	cvt.rn.f32.u16 	%f25, %rs7;
	add.f32 	%f31, %f31, %f25;
	add.s32 	%r42, %r42, 1;
$L__BB0_15:
	setp.ge.u32 	%p26, %r16, %r25;
	setp.lt.s32 	%p27, %r2, 0;
	or.pred  	%p28, %p26, %p27;
	@%p28 bra 	$L__BB0_17;
	add.s32 	%r38, %r2, %r17;
	cvt.s64.s32 	%rd18, %r38;
	add.s64 	%rd19, %rd1, %rd18;
	ld.global.u8 	%rs8, [%rd19];
	cvt.rn.f32.u16 	%f26, %rs8;
	add.f32 	%f31, %f31, %f26;
	add.s32 	%r42, %r42, 1;
$L__BB0_17:
	setp.ge.u32 	%p29, %r16, %r25;
	or.pred  	%p31, %p29, %p16;
	@%p31 bra 	$L__BB0_19;
	ld.global.u8 	%rs9, [%rd5+1];
	cvt.rn.f32.u16 	%f27, %rs9;
	add.f32 	%f31, %f31, %f27;
	add.s32 	%r42, %r42, 1;
$L__BB0_19:
	cvt.rn.f32.u32 	%f28, %r42;
	div.rn.f32 	%f29, %f31, %f28;
	cvt.rzi.u32.f32 	%r39, %f29;
	add.s32 	%r40, %r9, %r2;
	cvt.s64.s32 	%rd20, %r40;
	cvta.to.global.u64 	%rd21, %rd6;
	add.s64 	%rd22, %rd21, %rd20;
	st.global.u8 	[%rd22], %r39;
$L__BB0_20:
	ret;

}


// ===== COMPILED SASS (sm_100) =====

	.target	sm_100

	.elftype	@"ET_EXEC"


//--------------------- .note.nv.tkinfo           --------------------------
	.section	.note.nv.tkinfo,"",@"SHT_NOTE"
	.sectionflags	@"SHF_NOTE_NV_TKINFO"
	.tkinfo
        /*0018*/ 	.word	0x00000002
        /*0030*/ 	.string	""
        /*0030*/ 	.string	"ptxas"
        /*0030*/ 	.string	"Cuda compilation tools, release 13.0, V13.0.88"
        /*0030*/ 	.string	"Build cuda_13.0.r13.0/compiler.36424714_0"
        /*0030*/ 	.string	"-arch sm_100 -m 64 "



//--------------------- .note.nv.cuinfo           --------------------------
	.section	.note.nv.cuinfo,"",@"SHT_NOTE"
	.sectionflags	@"SHF_NOTE_NV_CUINFO"
        /*0018*/ 	.short	0x0002
        /*001a*/ 	.short	0x0064
        /*001c*/ 	.short	0x0082
	.zero		2


//--------------------- .nv.info                  --------------------------
	.section	.nv.info,"",@"SHT_CUDA_INFO"
	.align	4


	//----- nvinfo : EIATTR_REGCOUNT
	.align		4
        /*0000*/ 	.byte	0x04, 0x2f
        /*0002*/ 	.short	(.L_1 - .L_0)
	.align		4
.L_0:
        /*0004*/ 	.word	index@(_Z9imageBlurPhS_ii)
        /*0008*/ 	.word	0x00000014


	//----- nvinfo : EIATTR_FRAME_SIZE
	.align		4
.L_1:
        /*000c*/ 	.byte	0x04, 0x11
        /*000e*/ 	.short	(.L_3 - .L_2)
	.align		4
.L_2:
        /*0010*/ 	.word	index@($__internal_0_$__cuda_sm3x_div_rn_noftz_f32_slowpath)
        /*0014*/ 	.word	0x00000000


	//----- nvinfo : EIATTR_FRAME_SIZE
	.align		4
.L_3:
        /*0018*/ 	.byte	0x04, 0x11
        /*001a*/ 	.short	(.L_5 - .L_4)
	.align		4
.L_4:
        /*001c*/ 	.word	index@(_Z9imageBlurPhS_ii)
        /*0020*/ 	.word	0x00000000


	//----- nvinfo : EIATTR_MIN_STACK_SIZE
	.align		4
.L_5:
        /*0024*/ 	.byte	0x04, 0x12
        /*0026*/ 	.short	(.L_7 - .L_6)
	.align		4
.L_6:
        /*0028*/ 	.word	index@(_Z9imageBlurPhS_ii)
        /*002c*/ 	.word	0x00000000
.L_7:


//--------------------- .nv.compat                --------------------------
	.section	.nv.compat,"",@"SHT_CUDA_COMPAT_INFO"
	.align	4
        /*0000*/ 	.byte	0x02, 0x09, 0x00, 0x00, 0x02, 0x02, 0x01, 0x00, 0x02, 0x05, 0x05, 0x00, 0x03, 0x07, 0x01, 0x01
        /*0010*/ 	.byte	0x02, 0x03, 0x00, 0x00, 0x02, 0x06, 0x01, 0x00, 0x04, 0x0b, 0x08, 0x00, 0x01, 0x00, 0x00, 0x00
        /*0020*/ 	.byte	0x00, 0x00, 0x00, 0x00


//--------------------- .nv.info._Z9imageBlurPhS_ii --------------------------
	.section	.nv.info._Z9imageBlurPhS_ii,"",@"SHT_CUDA_INFO"
	.sectionflags	@""
	.align	4


	//----- nvinfo : EIATTR_CUDA_API_VERSION
	.align		4
        /*0000*/ 	.byte	0x04, 0x37
        /*0002*/ 	.short	(.L_9 - .L_8)
.L_8:
        /*0004*/ 	.word	0x00000082


	//----- nvinfo : EIATTR_KPARAM_INFO
	.align		4
.L_9:
        /*0008*/ 	.byte	0x04, 0x17
        /*000a*/ 	.short	(.L_11 - .L_10)
.L_10:
        /*000c*/ 	.word	0x00000000
        /*0010*/ 	.short	0x0003
        /*0012*/ 	.short	0x0014
        /*0014*/ 	.byte	0x00, 0xf0, 0x11, 0x00


	//----- nvinfo : EIATTR_KPARAM_INFO
	.align		4
.L_11:
        /*0018*/ 	.byte	0x04, 0x17
        /*001a*/ 	.short	(.L_13 - .L_12)
.L_12:
        /*001c*/ 	.word	0x00000000
        /*0020*/ 	.short	0x0002
        /*0022*/ 	.short	0x0010
        /*0024*/ 	.byte	0x00, 0xf0, 0x11, 0x00


	//----- nvinfo : EIATTR_KPARAM_INFO
	.align		4
.L_13:
        /*0028*/ 	.byte	0x04, 0x17
        /*002a*/ 	.short	(.L_15 - .L_14)
.L_14:
        /*002c*/ 	.word	0x00000000
        /*0030*/ 	.short	0x0001
        /*0032*/ 	.short	0x0008
        /*0034*/ 	.byte	0x00, 0xf5, 0x21, 0x00


	//----- nvinfo : EIATTR_KPARAM_INFO
	.align		4
.L_15:
        /*0038*/ 	.byte	0x04, 0x17
        /*003a*/ 	.short	(.L_17 - .L_16)
.L_16:
        /*003c*/ 	.word	0x00000000
        /*0040*/ 	.short	0x0000
        /*0042*/ 	.short	0x0000
        /*0044*/ 	.byte	0x00, 0xf5, 0x21, 0x00


	//----- nvinfo : EIATTR_SPARSE_MMA_MASK
	.align		4
.L_17:
        /*0048*/ 	.byte	0x03, 0x50
        /*004a*/ 	.short	0x0000


	//----- nvinfo : EIATTR_MAXREG_COUNT
	.align		4
        /*004c*/ 	.byte	0x03, 0x1b
        /*004e*/ 	.short	0x00ff


	//----- nvinfo : EIATTR_MERCURY_ISA_VERSION
	.align		4
        /*0050*/ 	.byte	0x03, 0x5f
        /*0052*/ 	.short	0x0101


	//----- nvinfo : EIATTR_VRC_CTA_INIT_COUNT
	.align		4
        /*0054*/ 	.byte	0x02, 0x4a
	.zero		1
	.zero		1


	//----- nvinfo : EIATTR_EXIT_INSTR_OFFSETS
	.align		4
        /*0058*/ 	.byte	0x04, 0x1c
        /*005a*/ 	.short	(.L_19 - .L_18)


	//   ....[0]....
.L_18:
        /*005c*/ 	.word	0x000000c0


	//   ....[1]....
        /*0060*/ 	.word	0x000006c0


	//----- nvinfo : EIATTR_CRS_STACK_SIZE
	.align		4
.L_19:
        /*0064*/ 	.byte	0x04, 0x1e
        /*0066*/ 	.short	(.L_21 - .L_20)
.L_20:
        /*0068*/ 	.word	0x00000000


	//----- nvinfo : EIATTR_CBANK_PARAM_SIZE
	.align		4
.L_21:
        /*006c*/ 	.byte	0x03, 0x19
        /*006e*/ 	.short	0x0018


	//----- nvinfo : EIATTR_PARAM_CBANK
	.align		4
        /*0070*/ 	.byte	0x04, 0x0a
        /*0072*/ 	.short	(.L_23 - .L_22)
	.align		4
.L_22:
        /*0074*/ 	.word	index@(.nv.constant0._Z9imageBlurPhS_ii)
        /*0078*/ 	.short	0x0380
        /*007a*/ 	.short	0x0018


	//----- nvinfo : EIATTR_SW_WAR
	.align		4
.L_23:
        /*007c*/ 	.byte	0x04, 0x36
        /*007e*/ 	.short	(.L_25 - .L_24)
.L_24:
        /*0080*/ 	.word	0x00000008
.L_25:


//--------------------- .nv.callgraph             --------------------------
	.section	.nv.callgraph,"",@"SHT_CUDA_CALLGRAPH"
	.align	4
	.sectionentsize	8
	.align		4
        /*0000*/ 	.word	0x00000000
	.align		4
        /*0004*/ 	.word	0xffffffff
	.align		4
        /*0008*/ 	.word	0x00000000
	.align		4
        /*000c*/ 	.word	0xfffffffe
	.align		4
        /*0010*/ 	.word	0x00000000
	.align		4
        /*0014*/ 	.word	0xfffffffd
	.align		4
        /*0018*/ 	.word	0x00000000
	.align		4
        /*001c*/ 	.word	0xfffffffc


//--------------------- .text._Z9imageBlurPhS_ii  --------------------------
	.section	.text._Z9imageBlurPhS_ii,"ax",@progbits
	.align	128
        .global         _Z9imageBlurPhS_ii
        .type           _Z9imageBlurPhS_ii,@function
        .size           _Z9imageBlurPhS_ii,(.L_x_14 - _Z9imageBlurPhS_ii)
        .other          _Z9imageBlurPhS_ii,@"STO_CUDA_ENTRY STV_DEFAULT"
_Z9imageBlurPhS_ii:
.text._Z9imageBlurPhS_ii:
[----:B------:R-:W-:Y:S01]  /*0000*/  LDC R1, c[0x0][0x37c] ;  /* 0x0000df00ff017b82 */ /* 0x000fe20000000800 */
[----:B------:R-:W0:Y:S01]  /*0010*/  S2R R0, SR_CTAID.Y ;  /* 0x0000000000007919 */ /* 0x000e220000002600 */
[----:B------:R-:W0:Y:S01]  /*0020*/  LDCU UR4, c[0x0][0x364] ;  /* 0x00006c80ff0477ac */ /* 0x000e220008000800 */
[----:B------:R-:W0:Y:S01]  /*0030*/  S2R R3, SR_TID.Y ;  /* 0x0000000000037919 */ /* 0x000e220000002200 */
[----:B------:R-:W1:Y:S01]  /*0040*/  LDCU UR5, c[0x0][0x360] ;  /* 0x00006c00ff0577ac */ /* 0x000e620008000800 */
[----:B------:R-:W1:Y:S01]  /*0050*/  S2R R2, SR_CTAID.X ;  /* 0x0000000000027919 */ /* 0x000e620000002500 */
[----:B------:R-:W2:Y:S01]  /*0060*/  LDCU.64 UR6, c[0x0][0x390] ;  /* 0x00007200ff0677ac */ /* 0x000ea20008000a00 */
[----:B------:R-:W1:Y:S01]  /*0070*/  S2R R5, SR_TID.X ;  /* 0x0000000000057919 */ /* 0x000e620000002100 */
[----:B0-----:R-:W-:-:S05]  /*0080*/  IMAD R0, R0, UR4, R3 ;  /* 0x0000000400007c24 */ /* 0x001fca000f8e0203 */
[----:B--2---:R-:W-:Y:S01]  /*0090*/  ISETP.GE.AND P0, PT, R0, UR7, PT ;  /* 0x0000000700007c0c */ /* 0x004fe2000bf06270 */
[----:B-1----:R-:W-:-:S05]  /*00a0*/  IMAD R2, R2, UR5, R5 ;  /* 0x0000000502027c24 */ /* 0x002fca000f8e0205 */
[----:B------:R-:W-:-:S13]  /*00b0*/  ISETP.GE.OR P0, PT, R2, UR6, P0 ;  /* 0x0000000602007c0c */ /* 0x000fda0008706670 */
[----:B------:R-:W-:Y:S05]  /*00c0*/  @P0 EXIT ;  /* 0x000000000000094d */ /* 0x000fea0003800000 */
[----:B------:R-:W-:Y:S01]  /*00d0*/  ISETP.GE.AND P4, PT, R2, RZ, PT ;  /* 0x000000ff0200720c */ /* 0x000fe20003f86270 */
[----:B------:R-:W0:Y:S01]  /*00e0*/  LDCU.64 UR8, c[0x0][0x388] ;  /* 0x00007100ff0877ac */ /* 0x000e220008000a00 */
[----:B------:R-:W-:Y:S01]  /*00f0*/  VIADD R3, R0, 0xffffffff ;  /* 0xffffffff00037836 */ /* 0x000fe20000000000 */
[----:B------:R-:W-:Y:S02]  /*0100*/  ISETP.GE.AND P0, PT, R2, 0x1, PT ;  /* 0x000000010200780c */ /* 0x000fe40003f06270 */
[C---:B------:R-:W-:Y:S01]  /*0110*/  ISETP.EQ.OR P3, PT, R0.reuse, RZ, !P4 ;  /* 0x000000ff0000720c */ /* 0x040fe20006762670 */
[----:B------:R-:W1:Y:S01]  /*0120*/  LDCU.64 UR4, c[0x0][0x358] ;  /* 0x00006b00ff0477ac */ /* 0x000e620008000a00 */
[----:B------:R-:W-:Y:S01]  /*0130*/  IMAD R3, R3, UR6, RZ ;  /* 0x0000000603037c24 */ /* 0x000fe2000f8e02ff */
[----:B------:R-:W-:Y:S02]  /*0140*/  ISETP.EQ.OR P0, PT, R0, RZ, !P0 ;  /* 0x000000ff0000720c */ /* 0x000fe40004702670 */
[----:B------:R-:W-:-:S02]  /*0150*/  SHF.R.S32.HI R7, RZ, 0x1f, R2 ;  /* 0x0000001fff077819 */ /* 0x000fc40000011402 */
[----:B------:R-:W-:-:S06]  /*0160*/  SHF.R.S32.HI R4, RZ, 0x1f, R3 ;  /* 0x0000001fff047819 */ /* 0x000fcc0000011403 */
[C-C-:B------:R-:W-:Y:S01]  /*0170*/  @!P3 IMAD.IADD R5, R2.reuse, 0x1, R3.reuse ;  /* 0x000000010205b824 */ /* 0x140fe200078e0203 */
[----:B0-----:R-:W-:-:S04]  /*0180*/  IADD3 R12, P1, P2, R2, UR8, R3 ;  /* 0x00000008020c7c10 */ /* 0x001fc8000fa3e003 */
[----:B------:R-:W-:Y:S02]  /*0190*/  @!P3 IADD3 R10, P5, PT, R5, UR8, RZ ;  /* 0x00000008050abc10 */ /* 0x000fe4000ffbe0ff */
[----:B------:R-:W-:Y:S02]  /*01a0*/  IADD3.X R13, PT, PT, R7, UR9, R4, P1, P2 ;  /* 0x00000009070d7c10 */ /* 0x000fe40008fe4404 */
[----:B------:R-:W-:-:S03]  /*01b0*/  @!P3 LEA.HI.X.SX32 R11, R5, UR9, 0x1, P5 ;  /* 0x00000009050bbc11 */ /* 0x000fc6000a8f0eff */
[----:B-1----:R-:W2:Y:S04]  /*01c0*/  @!P0 LDG.E.U8 R14, desc[UR4][R12.64+-0x1] ;  /* 0xffffff040c0e8981 */ /* 0x002ea8000c1e1100 */
[----:B------:R0:W3:Y:S01]  /*01d0*/  @!P3 LDG.E.U8 R10, desc[UR4][R10.64] ;  /* 0x000000040a0ab981 */ /* 0x0000e2000c1e1100 */
[----:B------:R-:W-:Y:S02]  /*01e0*/  IMAD R5, R0, UR6, RZ ;  /* 0x0000000600057c24 */ /* 0x000fe4000f8e02ff */
[----:B------:R-:W-:Y:S02]  /*01f0*/  VIADD R3, R2, 0x1 ;  /* 0x0000000102037836 */ /* 0x000fe40000000000 */
[----:B------:R-:W-:Y:S01]  /*0200*/  VIADD R15, R5, UR6 ;  /* 0x00000006050f7c36 */ /* 0x000fe20008000000 */
[--C-:B------:R-:W-:Y:S01]  /*0210*/  SHF.R.S32.HI R4, RZ, 0x1f, R5.reuse ;  /* 0x0000001fff047819 */ /* 0x100fe20000011405 */
[----:B------:R-:W-:Y:S01]  /*0220*/  VIADD R16, R0, 0x1 ;  /* 0x0000000100107836 */ /* 0x000fe20000000000 */
[----:B------:R-:W-:-:S02]  /*0230*/  IADD3 R8, P2, P5, R2, UR8, R5 ;  /* 0x0000000802087c10 */ /* 0x000fc4000fd5e005 */
[----:B------:R-:W-:Y:S01]  /*0240*/  ISETP.GE.AND P1, PT, R3, UR6, PT ;  /* 0x0000000603007c0c */ /* 0x000fe2000bf26270 */
[----:B------:R-:W-:Y:S01]  /*0250*/  IMAD.MOV.U32 R3, RZ, RZ, RZ ;  /* 0x000000ffff037224 */ /* 0x000fe200078e00ff */
[C---:B------:R-:W-:Y:S02]  /*0260*/  IADD3.X R9, PT, PT, R7.reuse, UR9, R4, P2, P5 ;  /* 0x0000000907097c10 */ /* 0x040fe400097ea404 */
[--C-:B------:R-:W-:Y:S02]  /*0270*/  SHF.R.S32.HI R4, RZ, 0x1f, R15.reuse ;  /* 0x0000001fff047819 */ /* 0x100fe4000001140f */
[C---:B------:R-:W-:Y:S02]  /*0280*/  IADD3 R6, P2, P6, R2.reuse, UR8, R15 ;  /* 0x0000000802067c10 */ /* 0x040fe4000fe5e00f */
[C---:B------:R-:W-:Y:S02]  /*0290*/  ISETP.GT.AND P1, PT, R2.reuse, -0x2, !P1 ;  /* 0xfffffffe0200780c */ /* 0x040fe40004f24270 */
[----:B------:R-:W-:Y:S01]  /*02a0*/  IADD3.X R7, PT, PT, R7, UR9, R4, P2, P6 ;  /* 0x0000000907077c10 */ /* 0x000fe200097ec404 */
[----:B------:R-:W-:Y:S01]  /*02b0*/  @P4 IMAD.IADD R4, R2, 0x1, R5 ;  /* 0x0000000102044824 */ /* 0x000fe200078e0205 */
[----:B------:R-:W-:Y:S01]  /*02c0*/  ISETP.EQ.OR P5, PT, R0, RZ, !P1 ;  /* 0x000000ff0000720c */ /* 0x000fe20004fa2670 */
[----:B------:R-:W-:Y:S01]  /*02d0*/  IMAD.MOV.U32 R0, RZ, RZ, RZ ;  /* 0x000000ffff007224 */ /* 0x000fe200078e00ff */
[----:B------:R-:W-:-:S02]  /*02e0*/  ISETP.GT.AND P2, PT, R2, UR6, PT ;  /* 0x0000000602007c0c */ /* 0x000fc4000bf44270 */
[----:B------:R-:W-:Y:S02]  /*02f0*/  ISETP.GE.U32.OR P6, PT, R16, UR7, !P4 ;  /* 0x0000000710007c0c */ /* 0x000fe4000e7c6470 */
[----:B------:R-:W-:Y:S01]  /*0300*/  ISETP.GT.AND P2, PT, R2, RZ, !P2 ;  /* 0x000000ff0200720c */ /* 0x000fe20005744270 */
[----:B------:R-:W-:-:S06]  /*0310*/  @!P0 IMAD.MOV.U32 R0, RZ, RZ, 0x1 ;  /* 0x00000001ff008424 */ /* 0x000fcc00078e00ff */
[----:B------:R-:W4:Y:S04]  /*0320*/  @!P5 LDG.E.U8 R12, desc[UR4][R12.64+0x1] ;  /* 0x000001040c0cd981 */ /* 0x000f28000c1e1100 */
[----:B0-----:R-:W-:Y:S02]  /*0330*/  @!P6 IMAD.IADD R11, R2, 0x1, R15 ;  /* 0x00000001020be824 */ /* 0x001fe400078e020f */
[----:B------:R-:W-:Y:S01]  /*0340*/  @!P3 VIADD R0, R0, 0x1 ;  /* 0x000000010000b836 */ /* 0x000fe20000000000 */
[----:B------:R-:W5:Y:S01]  /*0350*/  @P1 LDG.E.U8 R13, desc[UR4][R8.64+0x1] ;  /* 0x00000104080d1981 */ /* 0x000f62000c1e1100 */
[----:B--2---:R-:W-:Y:S02]  /*0360*/  @!P0 I2FP.F32.U32 R3, R14 ;  /* 0x0000000e00038245 */ /* 0x004fe40000201000 */
[----:B------:R-:W-:-:S02]  /*0370*/  @P4 IADD3 R14, P0, PT, R4, UR8, RZ ;  /* 0x00000008040e4c10 */ /* 0x000fc4000ff1e0ff */
[----:B---3--:R-:W-:Y:S02]  /*0380*/  @!P3 I2FP.F32.U32 R10, R10 ;  /* 0x0000000a000ab245 */ /* 0x008fe40000201000 */
[----:B------:R-:W-:Y:S02]  /*0390*/  @P4 LEA.HI.X.SX32 R15, R4, UR9, 0x1, P0 ;  /* 0x00000009040f4c11 */ /* 0x000fe400080f0eff */
[----:B------:R-:W-:Y:S01]  /*03a0*/  ISETP.GE.U32.OR P0, PT, R16, UR7, !P2 ;  /* 0x0000000710007c0c */ /* 0x000fe2000d706470 */
[----:B------:R-:W2:Y:S01]  /*03b0*/  @P2 LDG.E.U8 R4, desc[UR4][R8.64+-0x1] ;  /* 0xffffff0408042981 */ /* 0x000ea2000c1e1100 */
[----:B------:R-:W-:Y:S01]  /*03c0*/  @!P3 FADD R3, R3, R10 ;  /* 0x0000000a0303b221 */ /* 0x000fe20000000000 */
[C---:B------:R-:W-:Y:S02]  /*03d0*/  @!P6 IADD3 R10, P3, PT, R11.reuse, UR8, RZ ;  /* 0x000000080b0aec10 */ /* 0x040fe4000ff7e0ff */
[----:B------:R-:W3:Y:S02]  /*03e0*/  @P4 LDG.E.U8 R14, desc[UR4][R14.64] ;  /* 0x000000040e0e4981 */ /* 0x000ee4000c1e1100 */
[----:B------:R-:W-:-:S02]  /*03f0*/  @!P6 LEA.HI.X.SX32 R11, R11, UR9, 0x1, P3 ;  /* 0x000000090b0bec11 */ /* 0x000fc400098f0eff */
[----:B------:R-:W-:-:S03]  /*0400*/  ISETP.GE.U32.OR P3, PT, R16, UR7, !P1 ;  /* 0x0000000710007c0c */ /* 0x000fc6000cf66470 */
[----:B------:R-:W3:Y:S04]  /*0410*/  @!P6 LDG.E.U8 R10, desc[UR4][R10.64] ;  /* 0x000000040a0ae981 */ /* 0x000ee8000c1e1100 */
[----:B------:R-:W3:Y:S06]  /*0420*/  @!P0 LDG.E.U8 R16, desc[UR4][R6.64+-0x1] ;  /* 0xffffff0406108981 */ /* 0x000eec000c1e1100 */
[----:B------:R0:W3:Y:S01]  /*0430*/  @!P3 LDG.E.U8 R17, desc[UR4][R6.64+0x1] ;  /* 0x000001040611b981 */ /* 0x0000e2000c1e1100 */
[----:B------:R-:W-:-:S04]  /*0440*/  @!P5 VIADD R0, R0, 0x1 ;  /* 0x000000010000d836 */ /* 0x000fc80000000000 */
[----:B------:R-:W-:-:S04]  /*0450*/  @P2 VIADD R0, R0, 0x1 ;  /* 0x0000000100002836 */ /* 0x000fc80000000000 */
[----:B------:R-:W-:-:S04]  /*0460*/  @P4 VIADD R0, R0, 0x1 ;  /* 0x0000000100004836 */ /* 0x000fc80000000000 */
[----:B------:R-:W-:Y:S01]  /*0470*/  @P1 VIADD R0, R0, 0x1 ;  /* 0x0000000100001836 */ /* 0x000fe20000000000 */
[----:B----4-:R-:W-:-:S03]  /*0480*/  @!P5 I2FP.F32.U32 R12, R12 ;  /* 0x0000000c000cd245 */ /* 0x010fc60000201000 */
[----:B------:R-:W-:-:S04]  /*0490*/  @!P0 VIADD R0, R0, 0x1 ;  /* 0x0000000100008836 */ /* 0x000fc80000000000 */
[----:B------:R-:W-:Y:S02]  /*04a0*/  @!P6 VIADD R0, R0, 0x1 ;  /* 0x000000010000e836 */ /* 0x000fe40000000000 */
[----:B------:R-:W-:Y:S02]  /*04b0*/  @!P5 FADD R3, R3, R12 ;  /* 0x0000000c0303d221 */ /* 0x000fe40000000000 */
[----:B------:R-:W-:-:S05]  /*04c0*/  @!P3 VIADD R0, R0, 0x1 ;  /* 0x000000010000b836 */ /* 0x000fca0000000000 */
[----:B0-----:R-:W-:Y:S02]  /*04d0*/  I2FP.F32.U32 R6, R0 ;  /* 0x0000000000067245 */ /* 0x001fe40000201000 */
[----:B-----5:R-:W-:Y:S02]  /*04e0*/  @P1 I2FP.F32.U32 R0, R13 ;  /* 0x0000000d00001245 */ /* 0x020fe40000201000 */
[----:B------:R-:W0:Y:S01]  /*04f0*/  MUFU.RCP R7, R6 ;  /* 0x0000000600077308 */ /* 0x000e220000001000 */
[----:B------:R-:W-:Y:S01]  /*0500*/  BSSY.RECONVERGENT B0, `(.L_x_0) ;  /* 0x0000015000007945 */ /* 0x000fe20003800200 */
[----:B--2---:R-:W-:Y:S02]  /*0510*/  @P2 I2FP.F32.U32 R4, R4 ;  /* 0x0000000400042245 */ /* 0x004fe40000201000 */
[----:B---3--:R-:W-:-:S03]  /*0520*/  @P4 I2FP.F32.U32 R14, R14 ;  /* 0x0000000e000e4245 */ /* 0x008fc60000201000 */
[----:B------:R-:W-:-:S04]  /*0530*/  @P2 FADD R3, R3, R4 ;  /* 0x0000000403032221 */ /* 0x000fc80000000000 */
[----:B------:R-:W-:-:S04]  /*0540*/  @P4 FADD R3, R3, R14 ;  /* 0x0000000e03034221 */ /* 0x000fc80000000000 */
[----:B------:R-:W-:Y:S01]  /*0550*/  @P1 FADD R3, R3, R0 ;  /* 0x0000000003031221 */ /* 0x000fe20000000000 */
[----:B------:R-:W-:Y:S02]  /*0560*/  @!P0 I2FP.F32.U32 R16, R16 ;  /* 0x0000001000108245 */ /* 0x000fe40000201000 */
[----:B------:R-:W-:-:S03]  /*0570*/  @!P6 I2FP.F32.U32 R10, R10 ;  /* 0x0000000a000ae245 */ /* 0x000fc60000201000 */
[----:B------:R-:W-:Y:S01]  /*0580*/  @!P0 FADD R3, R3, R16 ;  /* 0x0000001003038221 */ /* 0x000fe20000000000 */
[----:B------:R-:W-:-:S03]  /*0590*/  @!P3 I2FP.F32.U32 R0, R17 ;  /* 0x000000110000b245 */ /* 0x000fc60000201000 */
[----:B------:R-:W-:-:S04]  /*05a0*/  @!P6 FADD R3, R3, R10 ;  /* 0x0000000a0303e221 */ /* 0x000fc80000000000 */
[----:B------:R-:W-:Y:S01]  /*05b0*/  @!P3 FADD R3, R3, R0 ;  /* 0x000000000303b221 */ /* 0x000fe20000000000 */
[----:B0-----:R-:W-:-:S03]  /*05c0*/  FFMA R4, -R6, R7, 1 ;  /* 0x3f80000006047423 */ /* 0x001fc60000000107 */
[----:B------:R-:W0:Y:S01]  /*05d0*/  FCHK P0, R3, R6 ;  /* 0x0000000603007302 */ /* 0x000e220000000000 */
[----:B------:R-:W-:-:S04]  /*05e0*/  FFMA R0, R7, R4, R7 ;  /* 0x0000000407007223 */ /* 0x000fc80000000007 */
[----:B------:R-:W-:-:S04]  /*05f0*/  FFMA R7, R0, R3, RZ ;  /* 0x0000000300077223 */ /* 0x000fc800000000ff */
[----:B------:R-:W-:-:S04]  /*0600*/  FFMA R4, -R6, R7, R3 ;  /* 0x0000000706047223 */ /* 0x000fc80000000103 */
[----:B------:R-:W-:Y:S01]  /*0610*/  FFMA R0, R0, R4, R7 ;  /* 0x0000000400007223 */ /* 0x000fe20000000007 */
[----:B0-----:R-:W-:Y:S06]  /*0620*/  @!P0 BRA `(.L_x_1) ;  /* 0x0000000000088947 */ /* 0x001fec0003800000 */
[----:B------:R-:W-:-:S07]  /*0630*/  MOV R4, 0x650 ;  /* 0x0000065000047802 */ /* 0x000fce0000000f00 */
[----:B------:R-:W-:Y:S05]  /*0640*/  CALL.REL.NOINC `($__internal_0_$__cuda_sm3x_div_rn_noftz_f32_slowpath) ;  /* 0x0000000000207944 */ /* 0x000fea0003c00000 */
.L_x_1:
[----:B------:R-:W-:Y:S05]  /*0650*/  BSYNC.RECONVERGENT B0 ;  /* 0x0000000000007941 */ /* 0x000fea0003800200 */
.L_x_0:
[----:B------:R-:W0:Y:S01]  /*0660*/  LDCU.64 UR6, c[0x0][0x380] ;  /* 0x00007000ff0677ac */ /* 0x000e220008000a00 */
[----:B------:R-:W1:Y:S01]  /*0670*/  F2I.U32.TRUNC.NTZ R7, R0 ;  /* 0x0000000000077305 */ /* 0x000e62000020f000 */
[----:B------:R-:W-:-:S05]  /*0680*/  IMAD.IADD R5, R2, 0x1, R5 ;  /* 0x0000000102057824 */ /* 0x000fca00078e0205 */
[----:B0-----:R-:W-:-:S04]  /*0690*/  IADD3 R2, P0, PT, R5, UR6, RZ ;  /* 0x0000000605027c10 */ /* 0x001fc8000ff1e0ff */
[----:B------:R-:W-:-:S05]  /*06a0*/  LEA.HI.X.SX32 R3, R5, UR7, 0x1, P0 ;  /* 0x0000000705037c11 */ /* 0x000fca00080f0eff */
[----:B-1----:R-:W-:Y:S01]  /*06b0*/  STG.E.U8 desc[UR4][R2.64], R7 ;  /* 0x0000000702007986 */ /* 0x002fe2000c101104 */
[----:B------:R-:W-:Y:S05]  /*06c0*/  EXIT ;  /* 0x000000000000794d */ /* 0x000fea0003800000 */
        .weak           $__internal_0_$__cuda_sm3x_div_rn_noftz_f32_slowpath
        .type           $__internal_0_$__cuda_sm3x_div_rn_noftz_f32_slowpath,@function
        .size           $__internal_0_$__cuda_sm3x_div_rn_noftz_f32_slowpath,(.L_x_14 - $__internal_0_$__cuda_sm3x_div_rn_noftz_f32_slowpath)
$__internal_0_$__cuda_sm3x_div_rn_noftz_f32_slowpath:
[----:B------:R-:W-:Y:S01]  /*06d0*/  SHF.R.U32.HI R7, RZ, 0x17, R6 ;  /* 0x00000017ff077819 */ /* 0x000fe20000011606 */
[----:B------:R-:W-:Y:S01]  /*06e0*/  BSSY.RECONVERGENT B1, `(.L_x_2) ;  /* 0x0000063000017945 */ /* 0x000fe20003800200 */
[----:B------:R-:W-:Y:S02]  /*06f0*/  SHF.R.U32.HI R0, RZ, 0x17, R3 ;  /* 0x00000017ff007819 */ /* 0x000fe40000011603 */
[----:B------:R-:W-:Y:S02]  /*0700*/  LOP3.LUT R15, R7, 0xff, RZ, 0xc0, !PT ;  /* 0x000000ff070f7812 */ /* 0x000fe400078ec0ff */
[----:B------:R-:W-:-:S03]  /*0710*/  LOP3.LUT R10, R0, 0xff, RZ, 0xc0, !PT ;  /* 0x000000ff000a7812 */ /* 0x000fc600078ec0ff */
[----:B------:R-:W-:Y:S02]  /*0720*/  VIADD R9, R15, 0xffffffff ;  /* 0xffffffff0f097836 */ /* 0x000fe40000000000 */
[----:B------:R-:W-:-:S03]  /*0730*/  VIADD R8, R10, 0xffffffff ;  /* 0xffffffff0a087836 */ /* 0x000fc60000000000 */
[----:B------:R-:W-:-:S04]  /*0740*/  ISETP.GT.U32.AND P0, PT, R9, 0xfd, PT ;  /* 0x000000fd0900780c */ /* 0x000fc80003f04070 */
[----:B------:R-:W-:-:S13]  /*0750*/  ISETP.GT.U32.OR P0, PT, R8, 0xfd, P0 ;  /* 0x000000fd0800780c */ /* 0x000fda0000704470 */
[----:B------:R-:W-:Y:S01]  /*0760*/  @!P0 IMAD.MOV.U32 R7, RZ, RZ, RZ ;  /* 0x000000ffff078224 */ /* 0x000fe200078e00ff */
[----:B------:R-:W-:Y:S06]  /*0770*/  @!P0 BRA `(.L_x_3) ;  /* 0x0000000000608947 */ /* 0x000fec0003800000 */
[----:B------:R-:W-:Y:S01]  /*0780*/  FSETP.GTU.FTZ.AND P0, PT, |R3|, +INF , PT ;  /* 0x7f8000000300780b */ /* 0x000fe20003f1c200 */
[----:B------:R-:W-:Y:S01]  /*0790*/  IMAD.MOV.U32 R0, RZ, RZ, R6 ;  /* 0x000000ffff007224 */ /* 0x000fe200078e0006 */
[----:B------:R-:W-:-:S04]  /*07a0*/  FSETP.GTU.FTZ.AND P1, PT, |R6|, +INF , PT ;  /* 0x7f8000000600780b */ /* 0x000fc80003f3c200 */
[----:B------:R-:W-:-:S13]  /*07b0*/  PLOP3.LUT P0, PT, P0, P1, PT, 0xf8, 0x8f ;  /* 0x00000000008f781c */ /* 0x000fda0000703f70 */
[----:B------:R-:W-:Y:S05]  /*07c0*/  @P0 BRA `(.L_x_4) ;  /* 0x00000004004c0947 */ /* 0x000fea0003800000 */
[----:B------:R-:W-:-:S13]  /*07d0*/  LOP3.LUT P0, RZ, R6, 0x7fffffff, R3, 0xc8, !PT ;  /* 0x7fffffff06ff7812 */ /* 0x000fda000780c803 */
[----:B------:R-:W-:Y:S05]  /*07e0*/  @!P0 BRA `(.L_x_5) ;  /* 0x00000004003c8947 */ /* 0x000fea0003800000 */
[C---:B------:R-:W-:Y:S02]  /*07f0*/  FSETP.NEU.FTZ.AND P0, PT, |R3|.reuse, +INF , PT ;  /* 0x7f8000000300780b */ /* 0x040fe40003f1d200 */
[----:B------:R-:W-:Y:S02]  /*0800*/  FSETP.NEU.FTZ.AND P2, PT, |R0|, +INF , PT ;  /* 0x7f8000000000780b */ /* 0x000fe40003f5d200 */
[----:B------:R-:W-:-:S11]  /*0810*/  FSETP.NEU.FTZ.AND P1, PT, |R3|, +INF , PT ;  /* 0x7f8000000300780b */ /* 0x000fd60003f3d200 */
[----:B------:R-:W-:Y:S05]  /*0820*/  @!P2 BRA !P0, `(.L_x_5) ;  /* 0x00000004002ca947 */ /* 0x000fea0004000000 */
[----:B------:R-:W-:-:S04]  /*0830*/  LOP3.LUT P0, RZ, R3, 0x7fffffff, RZ, 0xc0, !PT ;  /* 0x7fffffff03ff7812 */ /* 0x000fc8000780c0ff */
[----:B------:R-:W-:-:S13]  /*0840*/  PLOP3.LUT P0, PT, P2, P0, PT, 0x2f, 0xf2 ;  /* 0x0000000000f2781c */ /* 0x000fda0001700577 */
[----:B------:R-:W-:Y:S05]  /*0850*/  @P0 BRA `(.L_x_6) ;  /* 0x0000000400180947 */ /* 0x000fea0003800000 */
[----:B------:R-:W-:-:S04]  /*0860*/  LOP3.LUT P0, RZ, R6, 0x7fffffff, RZ, 0xc0, !PT ;  /* 0x7fffffff06ff7812 */ /* 0x000fc8000780c0ff */
[----:B------:R-:W-:-:S13]  /*0870*/  PLOP3.LUT P0, PT, P1, P0, PT, 0x2f, 0xf2 ;  /* 0x0000000000f2781c */ /* 0x000fda0000f00577 */
[----:B------:R-:W-:Y:S05]  /*0880*/  @P0 BRA `(.L_x_7) ;  /* 0x0000000400000947 */ /* 0x000fea0003800000 */
[----:B------:R-:W-:Y:S02]  /*0890*/  ISETP.GE.AND P0, PT, R8, RZ, PT ;  /* 0x000000ff0800720c */ /* 0x000fe40003f06270 */
[----:B------:R-:W-:-:S11]  /*08a0*/  ISETP.GE.AND P1, PT, R9, RZ, PT ;  /* 0x000000ff0900720c */ /* 0x000fd60003f26270 */
[----:B------:R-:W-:Y:S02]  /*08b0*/  @P0 IMAD.MOV.U32 R7, RZ, RZ, RZ ;  /* 0x000000ffff070224 */ /* 0x000fe400078e00ff */
[----:B------:R-:W-:Y:S01]  /*08c0*/  @!P0 FFMA R3, R3, 1.84467440737095516160e+19, RZ ;  /* 0x5f80000003038823 */ /* 0x000fe200000000ff */
[----:B------:R-:W-:Y:S02]  /*08d0*/  @!P0 IMAD.MOV.U32 R7, RZ, RZ, -0x40 ;  /* 0xffffffc0ff078424 */ /* 0x000fe400078e00ff */
[----:B------:R-:W-:Y:S02]  /*08e0*/  @!P1 FFMA R6, R0, 1.84467440737095516160e+19, RZ ;  /* 0x5f80000000069823 */ /* 0x000fe400000000ff */
[----:B------:R-:W-:-:S07]  /*08f0*/  @!P1 VIADD R7, R7, 0x40 ;  /* 0x0000004007079836 */ /* 0x000fce0000000000 */
.L_x_3:
[----:B------:R-:W-:Y:S01]  /*0900*/  LEA R9, R15, 0xc0800000, 0x17 ;  /* 0xc08000000f097811 */ /* 0x000fe200078eb8ff */
[----:B------:R-:W-:Y:S04]  /*0910*/  BSSY.RECONVERGENT B2, `(.L_x_8) ;  /* 0x0000036000027945 */ /* 0x000fe80003800200 */
[----:B------:R-:W-:Y:S02]  /*0920*/  IMAD.IADD R9, R6, 0x1, -R9 ;  /* 0x0000000106097824 */ /* 0x000fe400078e0a09 */
[----:B------:R-:W-:Y:S02]  /*0930*/  VIADD R6, R10, 0xffffff81 ;  /* 0xffffff810a067836 */ /* 0x000fe40000000000 */
[----:B------:R-:W0:Y:S01]  /*0940*/  MUFU.RCP R8, R9 ;  /* 0x0000000900087308 */ /* 0x000e220000001000 */
[----:B------:R-:W-:Y:S01]  /*0950*/  FADD.FTZ R11, -R9, -RZ ;  /* 0x800000ff090b7221 */ /* 0x000fe20000010100 */
[C---:B------:R-:W-:Y:S01]  /*0960*/  IMAD R0, R6.reuse, -0x800000, R3 ;  /* 0xff80000006007824 */ /* 0x040fe200078e0203 */
[----:B------:R-:W-:-:S05]  /*0970*/  IADD3 R6, PT, PT, R6, 0x7f, -R15 ;  /* 0x0000007f06067810 */ /* 0x000fca0007ffe80f */
[----:B------:R-:W-:Y:S02]  /*0980*/  IMAD.IADD R6, R6, 0x1, R7 ;  /* 0x0000000106067824 */ /* 0x000fe400078e0207 */
[----:B0-----:R-:W-:-:S04]  /*0990*/  FFMA R13, R8, R11, 1 ;  /* 0x3f800000080d7423 */ /* 0x001fc8000000000b */
[----:B------:R-:W-:-:S04]  /*09a0*/  FFMA R10, R8, R13, R8 ;  /* 0x0000000d080a7223 */ /* 0x000fc80000000008 */
[----:B------:R-:W-:-:S04]  /*09b0*/  FFMA R3, R0, R10, RZ ;  /* 0x0000000a00037223 */ /* 0x000fc800000000ff */
[----:B------:R-:W-:-:S04]  /*09c0*/  FFMA R8, R11, R3, R0 ;  /* 0x000000030b087223 */ /* 0x000fc80000000000 */
[----:B------:R-:W-:-:S04]  /*09d0*/  FFMA R13, R10, R8, R3 ;  /* 0x000000080a0d7223 */ /* 0x000fc80000000003 */
[----:B------:R-:W-:-:S04]  /*09e0*/  FFMA R8, R11, R13, R0 ;  /* 0x0000000d0b087223 */ /* 0x000fc80000000000 */
[----:B------:R-:W-:-:S05]  /*09f0*/  FFMA R0, R10, R8, R13 ;  /* 0x000000080a007223 */ /* 0x000fca000000000d */
[----:B------:R-:W-:-:S04]  /*0a00*/  SHF.R.U32.HI R3, RZ, 0x17, R0 ;  /* 0x00000017ff037819 */ /* 0x000fc80000011600 */
[----:B------:R-:W-:-:S05]  /*0a10*/  LOP3.LUT R3, R3, 0xff, RZ, 0xc0, !PT ;  /* 0x000000ff03037812 */ /* 0x000fca00078ec0ff */
[----:B------:R-:W-:-:S04]  /*0a20*/  IMAD.IADD R9, R3, 0x1, R6 ;  /* 0x0000000103097824 */ /* 0x000fc800078e0206 */
[----:B------:R-:W-:-:S05]  /*0a30*/  VIADD R3, R9, 0xffffffff ;  /* 0xffffffff09037836 */ /* 0x000fca0000000000 */
[----:B------:R-:W-:-:S13]  /*0a40*/  ISETP.GE.U32.AND P0, PT, R3, 0xfe, PT ;  /* 0x000000fe0300780c */ /* 0x000fda0003f06070 */
[----:B------:R-:W-:Y:S05]  /*0a50*/  @!P0 BRA `(.L_x_9) ;  /* 0x0000000000808947 */ /* 0x000fea0003800000 */
[----:B------:R-:W-:-:S13]  /*0a60*/  ISETP.GT.AND P0, PT, R9, 0xfe, PT ;  /* 0x000000fe0900780c */ /* 0x000fda0003f04270 */
[----:B------:R-:W-:Y:S05]  /*0a70*/  @P0 BRA `(.L_x_10) ;  /* 0x00000000006c0947 */ /* 0x000fea0003800000 */
[----:B------:R-:W-:-:S13]  /*0a80*/  ISETP.GE.AND P0, PT, R9, 0x1, PT ;  /* 0x000000010900780c */ /* 0x000fda0003f06270 */
[----:B------:R-:W-:Y:S05]  /*0a90*/  @P0 BRA `(.L_x_11) ;  /* 0x0000000000740947 */ /* 0x000fea0003800000 */
[----:B------:R-:W-:Y:S02]  /*0aa0*/  ISETP.GE.AND P0, PT, R9, -0x18, PT ;  /* 0xffffffe80900780c */ /* 0x000fe40003f06270 */
[----:B------:R-:W-:-:S11]  /*0ab0*/  LOP3.LUT R0, R0, 0x80000000, RZ, 0xc0, !PT ;  /* 0x8000000000007812 */ /* 0x000fd600078ec0ff */
[----:B------:R-:W-:Y:S05]  /*0ac0*/  @!P0 BRA `(.L_x_11) ;  /* 0x0000000000688947 */ /* 0x000fea0003800000 */
[CCC-:B------:R-:W-:Y:S01]  /*0ad0*/  FFMA.RZ R3, R10.reuse, R8.reuse, R13.reuse ;  /* 0x000000080a037223 */ /* 0x1c0fe2000000c00d */
[CCC-:B------:R-:W-:Y:S01]  /*0ae0*/  FFMA.RM R6, R10.reuse, R8.reuse, R13.reuse ;  /* 0x000000080a067223 */ /* 0x1c0fe2000000400d */
[C---:B------:R-:W-:Y:S02]  /*0af0*/  ISETP.NE.AND P2, PT, R9.reuse, RZ, PT ;  /* 0x000000ff0900720c */ /* 0x040fe40003f45270 */
[----:B------:R-:W-:Y:S02]  /*0b00*/  ISETP.NE.AND P1, PT, R9, RZ, PT ;  /* 0x000000ff0900720c */ /* 0x000fe40003f25270 */
[----:B------:R-:W-:Y:S01]  /*0b10*/  LOP3.LUT R7, R3, 0x7fffff, RZ, 0xc0, !PT ;  /* 0x007fffff03077812 */ /* 0x000fe200078ec0ff */
[----:B------:R-:W-:Y:S01]  /*0b20*/  FFMA.RP R3, R10, R8, R13 ;  /* 0x000000080a037223 */ /* 0x000fe2000000800d */
[----:B------:R-:W-:Y:S02]  /*0b30*/  VIADD R8, R9, 0x20 ;  /* 0x0000002009087836 */ /* 0x000fe40000000000 */
[----:B------:R-:W-:Y:S01]  /*0b40*/  LOP3.LUT R7, R7, 0x800000, RZ, 0xfc, !PT ;  /* 0x0080000007077812 */ /* 0x000fe200078efcff */
[----:B------:R-:W-:Y:S01]  /*0b50*/  IMAD.MOV R9, RZ, RZ, -R9 ;  /* 0x000000ffff097224 */ /* 0x000fe200078e0a09 */
[----:B------:R-:W-:-:S02]  /*0b60*/  FSETP.NEU.FTZ.AND P0, PT, R3, R6, PT ;  /* 0x000000060300720b */ /* 0x000fc40003f1d000 */
[----:B------:R-:W-:Y:S02]  /*0b70*/  SHF.L.U32 R8, R7, R8, RZ ;  /* 0x0000000807087219 */ /* 0x000fe400000006ff */
[----:B------:R-:W-:Y:S02]  /*0b80*/  SEL R6, R9, RZ, P2 ;  /* 0x000000ff09067207 */ /* 0x000fe40001000000 */
[----:B------:R-:W-:Y:S02]  /*0b90*/  ISETP.NE.AND P1, PT, R8, RZ, P1 ;  /* 0x000000ff0800720c */ /* 0x000fe40000f25270 */
[----:B------:R-:W-:Y:S02]  /*0ba0*/  SHF.R.U32.HI R6, RZ, R6, R7 ;  /* 0x00000006ff067219 */ /* 0x000fe40000011607 */
[----:B------:R-:W-:Y:S02]  /*0bb0*/  PLOP3.LUT P0, PT, P0, P1, PT, 0xf8, 0x8f ;  /* 0x00000000008f781c */ /* 0x000fe40000703f70 */
[----:B------:R-:W-:-:S02]  /*0bc0*/  SHF.R.U32.HI R8, RZ, 0x1, R6 ;  /* 0x00000001ff087819 */ /* 0x000fc40000011606 */
[----:B------:R-:W-:-:S04]  /*0bd0*/  SEL R3, RZ, 0x1, !P0 ;  /* 0x00000001ff037807 */ /* 0x000fc80004000000 */
[----:B------:R-:W-:-:S04]  /*0be0*/  LOP3.LUT R3, R3, 0x1, R8, 0xf8, !PT ;  /* 0x0000000103037812 */ /* 0x000fc800078ef808 */
[----:B------:R-:W-:-:S05]  /*0bf0*/  LOP3.LUT R3, R3, R6, RZ, 0xc0, !PT ;  /* 0x0000000603037212 */ /* 0x000fca00078ec0ff */
[----:B------:R-:W-:-:S05]  /*0c00*/  IMAD.IADD R3, R8, 0x1, R3 ;  /* 0x0000000108037824 */ /* 0x000fca00078e0203 */
[----:B------:R-:W-:Y:S01]  /*0c10*/  LOP3.LUT R0, R3, R0, RZ, 0xfc, !PT ;  /* 0x0000000003007212 */ /* 0x000fe200078efcff */
[----:B------:R-:W-:Y:S06]  /*0c20*/  BRA `(.L_x_11) ;  /* 0x0000000000107947 */ /* 0x000fec0003800000 */
.L_x_10:
[----:B------:R-:W-:-:S04]  /*0c30*/  LOP3.LUT R0, R0, 0x80000000, RZ, 0xc0, !PT ;  /* 0x8000000000007812 */ /* 0x000fc800078ec0ff */
[----:B------:R-:W-:Y:S01]  /*0c40*/  LOP3.LUT R0, R0, 0x7f800000, RZ, 0xfc, !PT ;  /* 0x7f80000000007812 */ /* 0x000fe200078efcff */
[----:B------:R-:W-:Y:S06]  /*0c50*/  BRA `(.L_x_11) ;  /* 0x0000000000047947 */ /* 0x000fec0003800000 */
.L_x_9:
[----:B------:R-:W-:-:S07]  /*0c60*/  IMAD R0, R6, 0x800000, R0 ;  /* 0x0080000006007824 */ /* 0x000fce00078e0200 */
.L_x_11:
[----:B------:R-:W-:Y:S05]  /*0c70*/  BSYNC.RECONVERGENT B2 ;  /* 0x0000000000027941 */ /* 0x000fea0003800200 */
.L_x_8:
[----:B------:R-:W-:Y:S05]  /*0c80*/  BRA `(.L_x_12) ;  /* 0x0000000000207947 */ /* 0x000fea0003800000 */
.L_x_7:
[----:B------:R-:W-:-:S04]  /*0c90*/  LOP3.LUT R0, R6, 0x80000000, R3, 0x48, !PT ;  /* 0x8000000006007812 */ /* 0x000fc800078e4803 */
[----:B------:R-:W-:Y:S01]  /*0ca0*/  LOP3.LUT R0, R0, 0x7f800000, RZ, 0xfc, !PT ;  /* 0x7f80000000007812 */ /* 0x000fe200078efcff */
[----:B------:R-:W-:Y:S06]  /*0cb0*/  BRA `(.L_x_12) ;  /* 0x0000000000147947 */ /* 0x000fec0003800000 */
.L_x_6:
[----:B------:R-:W-:Y:S01]  /*0cc0*/  LOP3.LUT R0, R6, 0x80000000, R3, 0x48, !PT ;  /* 0x8000000006007812 */ /* 0x000fe200078e4803 */
[----:B------:R-:W-:Y:S06]  /*0cd0*/  BRA `(.L_x_12) ;  /* 0x00000000000c7947 */ /* 0x000fec0003800000 */
.L_x_5:
[----:B------:R-:W0:Y:S01]  /*0ce0*/  MUFU.RSQ R0, -QNAN ;  /* 0xffc0000000007908 */ /* 0x000e220000001400 */
[----:B------:R-:W-:Y:S05]  /*0cf0*/  BRA `(.L_x_12) ;  /* 0x0000000000047947 */ /* 0x000fea0003800000 */
.L_x_4:
[----:B------:R-:W-:-:S07]  /*0d00*/  FADD.FTZ R0, R3, R0 ;  /* 0x0000000003007221 */ /* 0x000fce0000010000 */
.L_x_12:
[----:B------:R-:W-:Y:S05]  /*0d10*/  BSYNC.RECONVERGENT B1 ;  /* 0x0000000000017941 */ /* 0x000fea0003800200 */
.L_x_2:
[----:B------:R-:W-:Y:S02]  /*0d20*/  IMAD.MOV.U32 R6, RZ, RZ, R4 ;  /* 0x000000ffff067224 */ /* 0x000fe400078e0004 */
[----:B------:R-:W-:-:S04]  /*0d30*/  IMAD.MOV.U32 R7, RZ, RZ, 0x0 ;  /* 0x00000000ff077424 */ /* 0x000fc800078e00ff */
[----:B0-----:R-:W-:Y:S05]  /*0d40*/  RET.REL.NODEC R6 `(_Z9imageBlurPhS_ii) ;  /* 0xfffffff006ac7950 */ /* 0x001fea0003c3ffff */
.L_x_13:
[----:B------:R-:W-:-:S00]  /*0d50*/  BRA `(.L_x_13) ;  /* 0xfffffffc00fc7947 */ /* 0x000fc0000383ffff */
[----:B------:R-:W-:-:S00]  /*0d60*/  NOP ;  /* 0x0000000000007918 */ /* 0x000fc00000000000 */
        /* <DEDUP_REMOVED lines=9> */
.L_x_14:


//--------------------- .nv.shared.reserved.0     --------------------------
	.section	.nv.shared.reserved.0,"aw",@nobits
	.weak		__nv_reservedSMEM_offset_0_alias
	.size		__nv_reservedSMEM_offset_0_alias, 0, 64
	.other		__nv_reservedSMEM_offset_0_alias,@"STO_CUDA_RESERVED_SHARED STV_DEFAULT"
__nv_reservedSMEM_offset_0_alias:
	.zero		0
	.zero		64


//--------------------- .nv.constant0._Z9imageBlurPhS_ii --------------------------
	.section	.nv.constant0._Z9imageBlurPhS_ii,"a",@progbits
	.sectionflags	@""
	.align	4
.nv.constant0._Z9imageBlurPhS_ii:
	.zero		920


//--------------------- SYMBOLS --------------------------

	.type		.nv.reservedSmem.offset0,@object
	.size		.nv.reservedSmem.offset0,0x4
